	.headerflags	@"EF_CUDA_TEXMODE_UNIFIED EF_CUDA_64BIT_ADDRESS EF_CUDA_ACCELERATORS EF_CUDA_SM90 EF_CUDA_VIRTUAL_SM(EF_CUDA_SM90)"
	.elftype	@"ET_EXEC"


//--------------------- .nv.info                  --------------------------
	.section	.nv.info,"",@"SHT_CUDA_INFO"
	.align	4


	//----- nvinfo : EIATTR_REGCOUNT
	.align		4
        /*0000*/ 	.byte	0x04, 0x2f
        /*0002*/ 	.short	(.L_3 - .L_2)
	.align		4
.L_2:
        /*0004*/ 	.word	index@(triton_poi_fused__native_batch_norm_legit_no_training_34)
        /*0008*/ 	.word	0x00000012


	//----- nvinfo : EIATTR_MIN_STACK_SIZE
	.align		4
.L_3:
        /*000c*/ 	.byte	0x04, 0x12
        /*000e*/ 	.short	(.L_5 - .L_4)
	.align		4
.L_4:
        /*0010*/ 	.word	index@(triton_poi_fused__native_batch_norm_legit_no_training_34)
        /*0014*/ 	.word	0x00000000


	//----- nvinfo : EIATTR_FRAME_SIZE
	.align		4
.L_5:
        /*0018*/ 	.byte	0x04, 0x11
        /*001a*/ 	.short	(.L_7 - .L_6)
	.align		4
.L_6:
        /*001c*/ 	.word	index@(triton_poi_fused__native_batch_norm_legit_no_training_34)
        /*0020*/ 	.word	0x00000000


	//----- nvinfo : EIATTR_MIN_STACK_SIZE
	.align		4
.L_7:
        /*0024*/ 	.byte	0x04, 0x12
        /*0026*/ 	.short	(.L_9 - .L_8)
	.align		4
.L_8:
        /*0028*/ 	.word	index@(triton_poi_fused__native_batch_norm_legit_no_training_34)
        /*002c*/ 	.word	0x00000000
.L_9:


//--------------------- .nv.info.triton_poi_fused__native_batch_norm_legit_no_training_34 --------------------------
	.section	.nv.info.triton_poi_fused__native_batch_norm_legit_no_training_34,"",@"SHT_CUDA_INFO"
	.sectionflags	@""
	.align	4


	//----- nvinfo : EIATTR_CUDA_API_VERSION
	.align		4
        /*0000*/ 	.byte	0x04, 0x37
        /*0002*/ 	.short	(.L_11 - .L_10)
.L_10:
        /*0004*/ 	.word	0x0000007c


	//----- nvinfo : EIATTR_KPARAM_INFO
	.align		4
.L_11:
        /*0008*/ 	.byte	0x04, 0x17
        /*000a*/ 	.short	(.L_13 - .L_12)
.L_12:
        /*000c*/ 	.word	0x00000000
        /*0010*/ 	.short	0x0006
        /*0012*/ 	.short	0x0030
        /*0014*/ 	.byte	0x00, 0xf0, 0x11, 0x00


	//----- nvinfo : EIATTR_KPARAM_INFO
	.align		4
.L_13:
        /*0018*/ 	.byte	0x04, 0x17
        /*001a*/ 	.short	(.L_15 - .L_14)
.L_14:
        /*001c*/ 	.word	0x00000000
        /*0020*/ 	.short	0x0005
        /*0022*/ 	.short	0x0028
        /*0024*/ 	.byte	0x00, 0xf4, 0x21, 0x00


	//----- nvinfo : EIATTR_KPARAM_INFO
	.align		4
.L_15:
        /*0028*/ 	.byte	0x04, 0x17
        /*002a*/ 	.short	(.L_17 - .L_16)
.L_16:
        /*002c*/ 	.word	0x00000000
        /*0030*/ 	.short	0x0004
        /*0032*/ 	.short	0x0020
        /*0034*/ 	.byte	0x00, 0xf4, 0x21, 0x00


	//----- nvinfo : EIATTR_KPARAM_INFO
	.align		4
.L_17:
        /*0038*/ 	.byte	0x04, 0x17
        /*003a*/ 	.short	(.L_19 - .L_18)
.L_18:
        /*003c*/ 	.word	0x00000000
        /*0040*/ 	.short	0x0003
        /*0042*/ 	.short	0x0018
        /*0044*/ 	.byte	0x00, 0xf4, 0x21, 0x00


	//----- nvinfo : EIATTR_KPARAM_INFO
	.align		4
.L_19:
        /*0048*/ 	.byte	0x04, 0x17
        /*004a*/ 	.short	(.L_21 - .L_20)
.L_20:
        /*004c*/ 	.word	0x00000000
        /*0050*/ 	.short	0x0002
        /*0052*/ 	.short	0x0010
        /*0054*/ 	.byte	0x00, 0xf4, 0x21, 0x00


	//----- nvinfo : EIATTR_KPARAM_INFO
	.align		4
.L_21:
        /*0058*/ 	.byte	0x04, 0x17
        /*005a*/ 	.short	(.L_23 - .L_22)
.L_22:
        /*005c*/ 	.word	0x00000000
        /*0060*/ 	.short	0x0001
        /*0062*/ 	.short	0x0008
        /*0064*/ 	.byte	0x00, 0xf4, 0x21, 0x00


	//----- nvinfo : EIATTR_KPARAM_INFO
	.align		4
.L_23:
        /*0068*/ 	.byte	0x04, 0x17
        /*006a*/ 	.short	(.L_25 - .L_24)
.L_24:
        /*006c*/ 	.word	0x00000000
        /*0070*/ 	.short	0x0000
        /*0072*/ 	.short	0x0000
        /*0074*/ 	.byte	0x00, 0xf4, 0x21, 0x00


	//----- nvinfo : EIATTR_SPARSE_MMA_MASK
	.align		4
.L_25:
        /*0078*/ 	.byte	0x03, 0x50
        /*007a*/ 	.short	0x0000


	//----- nvinfo : EIATTR_MAXREG_COUNT
	.align		4
        /*007c*/ 	.byte	0x03, 0x1b
        /*007e*/ 	.short	0x00ff


	//----- nvinfo : EIATTR_EXIT_INSTR_OFFSETS
	.align		4
        /*0080*/ 	.byte	0x04, 0x1c
        /*0082*/ 	.short	(.L_27 - .L_26)


	//   ....[0]....
.L_26:
        /*0084*/ 	.word	0x00000310


	//   ....[1]....
        /*0088*/ 	.word	0x00000330


	//----- nvinfo : EIATTR_REQNTID
	.align		4
.L_27:
        /*008c*/ 	.byte	0x04, 0x10
        /*008e*/ 	.short	(.L_29 - .L_28)
.L_28:
        /*0090*/ 	.word	0x00000080
        /*0094*/ 	.word	0x00000001
        /*0098*/ 	.word	0x00000001


	//----- nvinfo : EIATTR_CBANK_PARAM_SIZE
	.align		4
.L_29:
        /*009c*/ 	.byte	0x03, 0x19
        /*009e*/ 	.short	0x0034


	//----- nvinfo : EIATTR_PARAM_CBANK
	.align		4
        /*00a0*/ 	.byte	0x04, 0x0a
        /*00a2*/ 	.short	(.L_31 - .L_30)
	.align		4
.L_30:
        /*00a4*/ 	.word	index@(.nv.constant0.triton_poi_fused__native_batch_norm_legit_no_training_34)
        /*00a8*/ 	.short	0x0210
        /*00aa*/ 	.short	0x0034


	//----- nvinfo : EIATTR_SW_WAR
	.align		4
.L_31:
        /*00ac*/ 	.byte	0x04, 0x36
        /*00ae*/ 	.short	(.L_33 - .L_32)
.L_32:
        /*00b0*/ 	.word	0x00000008
.L_33:


//--------------------- .nv.callgraph             --------------------------
	.section	.nv.callgraph,"",@"SHT_CUDA_CALLGRAPH"
	.align	4
	.sectionentsize	8
	.align		4
        /*0000*/ 	.word	0x00000000
	.align		4
        /*0004*/ 	.word	0xffffffff
	.align		4
        /*0008*/ 	.word	0x00000000
	.align		4
        /*000c*/ 	.word	0xfffffffe
	.align		4
        /*0010*/ 	.word	0x00000000
	.align		4
        /*0014*/ 	.word	0xfffffffd
	.align		4
        /*0018*/ 	.word	0x00000000
	.align		4
        /*001c*/ 	.word	0xfffffffc


//--------------------- .nv.constant4             --------------------------
	.section	.nv.constant4,"a",@progbits
	.align	8
	.align		8
.nv.constant4:
        /*0000*/ 	.dword	_$_str
	.align		8
        /*0008*/ 	.dword	_$_str_$_2


//--------------------- .text.triton_poi_fused__native_batch_norm_legit_no_training_34 --------------------------
	.section	.text.triton_poi_fused__native_batch_norm_legit_no_training_34,"ax",@progbits
	.align	128
        .global         triton_poi_fused__native_batch_norm_legit_no_training_34
        .type           triton_poi_fused__native_batch_norm_legit_no_training_34,@function
        .size           triton_poi_fused__native_batch_norm_legit_no_training_34,(.L_x_1 - triton_poi_fused__native_batch_norm_legit_no_training_34)
        .other          triton_poi_fused__native_batch_norm_legit_no_training_34,@"STO_CUDA_ENTRY STV_DEFAULT"
triton_poi_fused__native_batch_norm_legit_no_training_34:
.text.triton_poi_fused__native_batch_norm_legit_no_training_34:
[----:B------:R-:W0:Y:S01]  /*0000*/  LDC R1, c[0x0][0x28] ;  /* 0x00000a00ff017b82 */ /* 0x000e220000000800 */
[----:B------:R-:W1:Y:S07]  /*0010*/  S2R R0, SR_TID.X ;  /* 0x0000000000007919 */ /* 0x000e6e0000002100 */
[----:B------:R-:W2:Y:S01]  /*0020*/  LDC.64 R8, c[0x0][0x220] ;  /* 0x00008800ff087b82 */ /* 0x000ea20000000a00 */
[----:B------:R-:W-:Y:S01]  /*0030*/  HFMA2.MMA R14, -RZ, RZ, 0, 0 ;  /* 0x00000000ff0e7435 */ /* 0x000fe200000001ff */
[----:B------:R-:W-:Y:S01]  /*0040*/  ULDC.64 UR4, c[0x0][0x208] ;  /* 0x0000820000047ab9 */ /* 0x000fe20000000a00 */
[----:B------:R-:W3:Y:S05]  /*0050*/  S2R R3, SR_CTAID.X ;  /* 0x0000000000037919 */ /* 0x000eea0000002500 */
[----:B------:R-:W4:Y:S08]  /*0060*/  LDC.64 R6, c[0x0][0x218] ;  /* 0x00008600ff067b82 */ /* 0x000f300000000a00 */
[----:B------:R-:W5:Y:S08]  /*0070*/  LDC.64 R10, c[0x0][0x228] ;  /* 0x00008a00ff0a7b82 */ /* 0x000f700000000a00 */
[----:B------:R-:W4:Y:S01]  /*0080*/  LDC.64 R12, c[0x0][0x230] ;  /* 0x00008c00ff0c7b82 */ /* 0x000f220000000a00 */
[----:B-1----:R-:W-:-:S02]  /*0090*/  LOP3.LUT R0, R0, 0x7f, RZ, 0xc0, !PT ;  /* 0x0000007f00007812 */ /* 0x002fc400078ec0ff */
[----:B---3--:R-:W-:Y:S02]  /*00a0*/  SHF.R.S32.HI R2, RZ, 0x18, R3 ;  /* 0x00000018ff027819 */ /* 0x008fe40000011403 */
[----:B------:R-:W-:Y:S02]  /*00b0*/  LEA R0, R3, R0, 0x7 ;  /* 0x0000000003007211 */ /* 0x000fe400078e38ff */
[----:B------:R-:W-:Y:S02]  /*00c0*/  SGXT R3, R2, 0x1 ;  /* 0x000000010203781a */ /* 0x000fe40000000200 */
[----:B------:R-:W-:Y:S02]  /*00d0*/  ISETP.GE.AND P2, PT, R0, 0x600, PT ;  /* 0x000006000000780c */ /* 0x000fe40003f46270 */
[----:B------:R-:W-:-:S04]  /*00e0*/  LEA.HI R3, R3, R0, RZ, 0x2 ;  /* 0x0000000003037211 */ /* 0x000fc800078f10ff */
[----:B------:R-:W-:-:S05]  /*00f0*/  SHF.R.S32.HI R3, RZ, 0x2, R3 ;  /* 0x00000002ff037819 */ /* 0x000fca0000011403 */
[----:B------:R-:W-:-:S05]  /*0100*/  IMAD.HI R2, R3, 0x2aaaaaab, RZ ;  /* 0x2aaaaaab03027827 */ /* 0x000fca00078e02ff */
[----:B------:R-:W-:-:S04]  /*0110*/  SHF.R.U32.HI R5, RZ, 0x1f, R2 ;  /* 0x0000001fff057819 */ /* 0x000fc80000011602 */
[----:B------:R-:W-:Y:S02]  /*0120*/  LEA.HI R2, R2, R5, RZ, 0x1c ;  /* 0x0000000502027211 */ /* 0x000fe400078fe0ff */
[----:B------:R-:W1:Y:S03]  /*0130*/  LDC.64 R4, c[0x0][0x210] ;  /* 0x00008400ff047b82 */ /* 0x000e660000000a00 */
[----:B------:R-:W-:-:S04]  /*0140*/  IMAD R15, R2, -0x60, R3 ;  /* 0xffffffa0020f7824 */ /* 0x000fc800078e0203 */
[----:B--2---:R-:W-:-:S05]  /*0150*/  IMAD.WIDE R8, R15, 0x4, R8 ;  /* 0x000000040f087825 */ /* 0x004fca00078e0208 */
[----:B------:R5:W2:Y:S01]  /*0160*/  @!P2 LDG.E.EL R14, desc[UR4][R8.64] ;  /* 0x00000004080ea981 */ /* 0x000aa2000c2e1900 */
[----:B------:R-:W-:Y:S01]  /*0170*/  CS2R R2, SRZ ;  /* 0x0000000000027805 */ /* 0x000fe2000001ff00 */
[----:B----4-:R-:W-:-:S05]  /*0180*/  IMAD.WIDE R6, R15, 0x4, R6 ;  /* 0x000000040f067825 */ /* 0x010fca00078e0206 */
[----:B------:R-:W3:Y:S01]  /*0190*/  @!P2 LDG.E.EL R3, desc[UR4][R6.64] ;  /* 0x000000040603a981 */ /* 0x000ee2000c2e1900 */
[----:B-1----:R-:W-:-:S04]  /*01a0*/  IMAD.WIDE R4, R0, 0x4, R4 ;  /* 0x0000000400047825 */ /* 0x002fc800078e0204 */
[C---:B-----5:R-:W-:Y:S01]  /*01b0*/  IMAD.WIDE R8, R15.reuse, 0x4, R10 ;  /* 0x000000040f087825 */ /* 0x060fe200078e020a */
[----:B------:R1:W3:Y:S03]  /*01c0*/  @!P2 LDG.E R2, desc[UR4][R4.64] ;  /* 0x000000040402a981 */ /* 0x0002e6000c1e1900 */
[----:B0-----:R-:W-:Y:S01]  /*01d0*/  IMAD.WIDE R10, R15, 0x4, R12 ;  /* 0x000000040f0a7825 */ /* 0x001fe200078e020c */
[----:B------:R-:W-:-:S06]  /*01e0*/  CS2R R12, SRZ ;  /* 0x00000000000c7805 */ /* 0x000fcc000001ff00 */
[----:B------:R-:W4:Y:S01]  /*01f0*/  @!P2 LDG.E.EL R12, desc[UR4][R8.64] ;  /* 0x00000004080ca981 */ /* 0x000f22000c2e1900 */
[----:B-1----:R-:W0:Y:S03]  /*0200*/  LDC.64 R4, c[0x0][0x238] ;  /* 0x00008e00ff047b82 */ /* 0x002e260000000a00 */
[----:B------:R-:W4:Y:S01]  /*0210*/  @!P2 LDG.E.EL R13, desc[UR4][R10.64] ;  /* 0x000000040a0da981 */ /* 0x000f22000c2e1900 */
[----:B------:R-:W-:Y:S01]  /*0220*/  MOV R6, 0x3e800000 ;  /* 0x3e80000000067802 */ /* 0x000fe20000000f00 */
[----:B--2---:R-:W-:-:S04]  /*0230*/  FADD R14, R14, 9.9999997473787516356e-06 ;  /* 0x3727c5ac0e0e7421 */ /* 0x004fc80000000000 */
[----:B------:R-:W1:Y:S02]  /*0240*/  MUFU.SQRT R15, R14 ;  /* 0x0000000e000f7308 */ /* 0x000e640000002000 */
[C---:B-1----:R-:W-:Y:S02]  /*0250*/  FSETP.GT.AND P0, PT, R15.reuse, 8.50705917302346158658e+37, PT ;  /* 0x7e8000000f00780b */ /* 0x042fe40003f04000 */
[----:B------:R-:W-:-:S11]  /*0260*/  FSETP.GEU.AND P1, PT, R15, 1.175494350822287508e-38, PT ;  /* 0x008000000f00780b */ /* 0x000fd60003f2e000 */
[----:B------:R-:W-:-:S04]  /*0270*/  @P0 FMUL R15, R15, 0.25 ;  /* 0x3e8000000f0f0820 */ /* 0x000fc80000400000 */
[----:B------:R-:W-:-:S06]  /*0280*/  @!P1 FMUL R15, R15, 16777216 ;  /* 0x4b8000000f0f9820 */ /* 0x000fcc0000400000 */
[----:B------:R-:W1:Y:S01]  /*0290*/  MUFU.RCP R15, R15 ;  /* 0x0000000f000f7308 */ /* 0x000e620000001000 */
[----:B------:R-:W-:Y:S01]  /*02a0*/  FSEL R6, R6, 1, P0 ;  /* 0x3f80000006067808 */ /* 0x000fe20000000000 */
[----:B---3--:R-:W-:-:S04]  /*02b0*/  FADD R2, -R3, R2 ;  /* 0x0000000203027221 */ /* 0x008fc80000000100 */
[----:B------:R-:W-:-:S04]  /*02c0*/  @!P1 FMUL R6, R6, 16777216 ;  /* 0x4b80000006069820 */ /* 0x000fc80000400000 */
[----:B-1----:R-:W-:-:S04]  /*02d0*/  FMUL R3, R15, R6 ;  /* 0x000000060f037220 */ /* 0x002fc80000400000 */
[----:B------:R-:W-:Y:S01]  /*02e0*/  FMUL R6, R2, R3 ;  /* 0x0000000302067220 */ /* 0x000fe20000400000 */
[----:B0-----:R-:W-:-:S04]  /*02f0*/  IMAD.WIDE R2, R0, 0x4, R4 ;  /* 0x0000000400027825 */ /* 0x001fc800078e0204 */
[----:B----4-:R-:W-:Y:S01]  /*0300*/  FFMA R13, R6, R12, R13 ;  /* 0x0000000c060d7223 */ /* 0x010fe2000000000d */
[----:B------:R-:W-:Y:S06]  /*0310*/  @P2 EXIT ;  /* 0x000000000000294d */ /* 0x000fec0003800000 */
[----:B------:R-:W-:Y:S01]  /*0320*/  STG.E desc[UR4][R2.64], R13 ;  /* 0x0000000d02007986 */ /* 0x000fe2000c101904 */
[----:B------:R-:W-:Y:S05]  /*0330*/  EXIT ;  /* 0x000000000000794d */ /* 0x000fea0003800000 */
.L_x_0:
[----:B------:R-:W-:-:S00]  /*0340*/  BRA `(.L_x_0) ;  /* 0xfffffffc00fc7947 */ /* 0x000fc0000383ffff */
[----:B------:R-:W-:-:S00]  /*0350*/  NOP ;  /* 0x0000000000007918 */ /* 0x000fc00000000000 */
        /* <DEDUP_REMOVED lines=10> */
.L_x_1:


//--------------------- .nv.global.init           --------------------------
	.section	.nv.global.init,"aw",@progbits
.nv.global.init:
	.type		_$_str,@object
	.size		_$_str,(_$_str_$_2 - _$_str)
_$_str:
        /*0000*/ 	.byte	0x5f, 0x5f, 0x43, 0x55, 0x44, 0x41, 0x5f, 0x46, 0x54, 0x5a, 0x00
	.type		_$_str_$_2,@object
	.size		_$_str_$_2,(.L_1 - _$_str_$_2)
_$_str_$_2:
        /*000b*/ 	.byte	0x5f, 0x5f, 0x43, 0x55, 0x44, 0x41, 0x5f, 0x50, 0x52, 0x45, 0x43, 0x5f, 0x53, 0x51, 0x52, 0x54
        /*001b*/ 	.byte	0x00
.L_1:


//--------------------- .nv.constant0.triton_poi_fused__native_batch_norm_legit_no_training_34 --------------------------
	.section	.nv.constant0.triton_poi_fused__native_batch_norm_legit_no_training_34,"a",@progbits
	.sectionflags	@""
	.align	4
.nv.constant0.triton_poi_fused__native_batch_norm_legit_no_training_34:
	.zero		580
